	.headerflags	@"EF_CUDA_TEXMODE_UNIFIED EF_CUDA_64BIT_ADDRESS EF_CUDA_ACCELERATORS EF_CUDA_SM90 EF_CUDA_VIRTUAL_SM(EF_CUDA_SM90)"
	.elftype	@"ET_EXEC"


//--------------------- .nv.info                  --------------------------
	.section	.nv.info,"",@"SHT_CUDA_INFO"
	.align	4


	//----- nvinfo : EIATTR_REGCOUNT
	.align		4
        /*0000*/ 	.byte	0x04, 0x2f
        /*0002*/ 	.short	(.L_2 - .L_1)
	.align		4
.L_1:
        /*0004*/ 	.word	index@(triton_poi_fused_add_native_group_norm_relu_14)
        /*0008*/ 	.word	0x00000028


	//----- nvinfo : EIATTR_MIN_STACK_SIZE
	.align		4
.L_2:
        /*000c*/ 	.byte	0x04, 0x12
        /*000e*/ 	.short	(.L_4 - .L_3)
	.align		4
.L_3:
        /*0010*/ 	.word	index@(triton_poi_fused_add_native_group_norm_relu_14)
        /*0014*/ 	.word	0x00000000


	//----- nvinfo : EIATTR_FRAME_SIZE
	.align		4
.L_4:
        /*0018*/ 	.byte	0x04, 0x11
        /*001a*/ 	.short	(.L_6 - .L_5)
	.align		4
.L_5:
        /*001c*/ 	.word	index@(triton_poi_fused_add_native_group_norm_relu_14)
        /*0020*/ 	.word	0x00000000


	//----- nvinfo : EIATTR_MIN_STACK_SIZE
	.align		4
.L_6:
        /*0024*/ 	.byte	0x04, 0x12
        /*0026*/ 	.short	(.L_8 - .L_7)
	.align		4
.L_7:
        /*0028*/ 	.word	index@(triton_poi_fused_add_native_group_norm_relu_14)
        /*002c*/ 	.word	0x00000000
.L_8:


//--------------------- .nv.info.triton_poi_fused_add_native_group_norm_relu_14 --------------------------
	.section	.nv.info.triton_poi_fused_add_native_group_norm_relu_14,"",@"SHT_CUDA_INFO"
	.sectionflags	@""
	.align	4


	//----- nvinfo : EIATTR_CUDA_API_VERSION
	.align		4
        /*0000*/ 	.byte	0x04, 0x37
        /*0002*/ 	.short	(.L_10 - .L_9)
.L_9:
        /*0004*/ 	.word	0x0000007c


	//----- nvinfo : EIATTR_KPARAM_INFO
	.align		4
.L_10:
        /*0008*/ 	.byte	0x04, 0x17
        /*000a*/ 	.short	(.L_12 - .L_11)
.L_11:
        /*000c*/ 	.word	0x00000000
        /*0010*/ 	.short	0x0008
        /*0012*/ 	.short	0x003c
        /*0014*/ 	.byte	0x00, 0xf0, 0x11, 0x00


	//----- nvinfo : EIATTR_KPARAM_INFO
	.align		4
.L_12:
        /*0018*/ 	.byte	0x04, 0x17
        /*001a*/ 	.short	(.L_14 - .L_13)
.L_13:
        /*001c*/ 	.word	0x00000000
        /*0020*/ 	.short	0x0007
        /*0022*/ 	.short	0x0038
        /*0024*/ 	.byte	0x00, 0xf0, 0x11, 0x00


	//----- nvinfo : EIATTR_KPARAM_INFO
	.align		4
.L_14:
        /*0028*/ 	.byte	0x04, 0x17
        /*002a*/ 	.short	(.L_16 - .L_15)
.L_15:
        /*002c*/ 	.word	0x00000000
        /*0030*/ 	.short	0x0006
        /*0032*/ 	.short	0x0030
        /*0034*/ 	.byte	0x00, 0xf4, 0x21, 0x00


	//----- nvinfo : EIATTR_KPARAM_INFO
	.align		4
.L_16:
        /*0038*/ 	.byte	0x04, 0x17
        /*003a*/ 	.short	(.L_18 - .L_17)
.L_17:
        /*003c*/ 	.word	0x00000000
        /*0040*/ 	.short	0x0005
        /*0042*/ 	.short	0x0028
        /*0044*/ 	.byte	0x00, 0xf4, 0x21, 0x00


	//----- nvinfo : EIATTR_KPARAM_INFO
	.align		4
.L_18:
        /*0048*/ 	.byte	0x04, 0x17
        /*004a*/ 	.short	(.L_20 - .L_19)
.L_19:
        /*004c*/ 	.word	0x00000000
        /*0050*/ 	.short	0x0004
        /*0052*/ 	.short	0x0020
        /*0054*/ 	.byte	0x00, 0xf4, 0x21, 0x00


	//----- nvinfo : EIATTR_KPARAM_INFO
	.align		4
.L_20:
        /*0058*/ 	.byte	0x04, 0x17
        /*005a*/ 	.short	(.L_22 - .L_21)
.L_21:
        /*005c*/ 	.word	0x00000000
        /*0060*/ 	.short	0x0003
        /*0062*/ 	.short	0x0018
        /*0064*/ 	.byte	0x00, 0xf4, 0x21, 0x00


	//----- nvinfo : EIATTR_KPARAM_INFO
	.align		4
.L_22:
        /*0068*/ 	.byte	0x04, 0x17
        /*006a*/ 	.short	(.L_24 - .L_23)
.L_23:
        /*006c*/ 	.word	0x00000000
        /*0070*/ 	.short	0x0002
        /*0072*/ 	.short	0x0010
        /*0074*/ 	.byte	0x00, 0xf4, 0x21, 0x00


	//----- nvinfo : EIATTR_KPARAM_INFO
	.align		4
.L_24:
        /*0078*/ 	.byte	0x04, 0x17
        /*007a*/ 	.short	(.L_26 - .L_25)
.L_25:
        /*007c*/ 	.word	0x00000000
        /*0080*/ 	.short	0x0001
        /*0082*/ 	.short	0x0008
        /*0084*/ 	.byte	0x00, 0xf4, 0x21, 0x00


	//----- nvinfo : EIATTR_KPARAM_INFO
	.align		4
.L_26:
        /*0088*/ 	.byte	0x04, 0x17
        /*008a*/ 	.short	(.L_28 - .L_27)
.L_27:
        /*008c*/ 	.word	0x00000000
        /*0090*/ 	.short	0x0000
        /*0092*/ 	.short	0x0000
        /*0094*/ 	.byte	0x00, 0xf4, 0x21, 0x00


	//----- nvinfo : EIATTR_SPARSE_MMA_MASK
	.align		4
.L_28:
        /*0098*/ 	.byte	0x03, 0x50
        /*009a*/ 	.short	0x0000


	//----- nvinfo : EIATTR_MAXREG_COUNT
	.align		4
        /*009c*/ 	.byte	0x03, 0x1b
        /*009e*/ 	.short	0x00ff


	//----- nvinfo : EIATTR_EXIT_INSTR_OFFSETS
	.align		4
        /*00a0*/ 	.byte	0x04, 0x1c
        /*00a2*/ 	.short	(.L_30 - .L_29)


	//   ....[0]....
.L_29:
        /*00a4*/ 	.word	0x00000d30


	//   ....[1]....
        /*00a8*/ 	.word	0x00000d80


	//----- nvinfo : EIATTR_REQNTID
	.align		4
.L_30:
        /*00ac*/ 	.byte	0x04, 0x10
        /*00ae*/ 	.short	(.L_32 - .L_31)
.L_31:
        /*00b0*/ 	.word	0x00000080
        /*00b4*/ 	.word	0x00000001
        /*00b8*/ 	.word	0x00000001


	//----- nvinfo : EIATTR_CBANK_PARAM_SIZE
	.align		4
.L_32:
        /*00bc*/ 	.byte	0x03, 0x19
        /*00be*/ 	.short	0x0040


	//----- nvinfo : EIATTR_PARAM_CBANK
	.align		4
        /*00c0*/ 	.byte	0x04, 0x0a
        /*00c2*/ 	.short	(.L_34 - .L_33)
	.align		4
.L_33:
        /*00c4*/ 	.word	index@(.nv.constant0.triton_poi_fused_add_native_group_norm_relu_14)
        /*00c8*/ 	.short	0x0210
        /*00ca*/ 	.short	0x0040


	//----- nvinfo : EIATTR_SW_WAR
	.align		4
.L_34:
        /*00cc*/ 	.byte	0x04, 0x36
        /*00ce*/ 	.short	(.L_36 - .L_35)
.L_35:
        /*00d0*/ 	.word	0x00000008
.L_36:


//--------------------- .nv.callgraph             --------------------------
	.section	.nv.callgraph,"",@"SHT_CUDA_CALLGRAPH"
	.align	4
	.sectionentsize	8
	.align		4
        /*0000*/ 	.word	0x00000000
	.align		4
        /*0004*/ 	.word	0xffffffff
	.align		4
        /*0008*/ 	.word	0x00000000
	.align		4
        /*000c*/ 	.word	0xfffffffe
	.align		4
        /*0010*/ 	.word	0x00000000
	.align		4
        /*0014*/ 	.word	0xfffffffd
	.align		4
        /*0018*/ 	.word	0x00000000
	.align		4
        /*001c*/ 	.word	0xfffffffc


//--------------------- .nv.constant4             --------------------------
	.section	.nv.constant4,"a",@progbits
	.align	8
	.align		8
.nv.constant4:
        /*0000*/ 	.dword	_$_str


//--------------------- .text.triton_poi_fused_add_native_group_norm_relu_14 --------------------------
	.section	.text.triton_poi_fused_add_native_group_norm_relu_14,"ax",@progbits
	.sectionflags	@"SHF_BARRIERS=1"
	.align	128
        .global         triton_poi_fused_add_native_group_norm_relu_14
        .type           triton_poi_fused_add_native_group_norm_relu_14,@function
        .size           triton_poi_fused_add_native_group_norm_relu_14,(.L_x_1 - triton_poi_fused_add_native_group_norm_relu_14)
        .other          triton_poi_fused_add_native_group_norm_relu_14,@"STO_CUDA_ENTRY STV_DEFAULT"
triton_poi_fused_add_native_group_norm_relu_14:
.text.triton_poi_fused_add_native_group_norm_relu_14:
[----:B------:R-:W0:Y:S01]  /*0000*/  LDC R1, c[0x0][0x28] ;  /* 0x00000a00ff017b82 */ /* 0x000e220000000800 */
[----:B------:R-:W1:Y:S07]  /*0010*/  S2R R29, SR_TID.X ;  /* 0x00000000001d7919 */ /* 0x000e6e0000002100 */
[----:B------:R-:W2:Y:S01]  /*0020*/  LDC.64 R8, c[0x0][0x218] ;  /* 0x00008600ff087b82 */ /* 0x000ea20000000a00 */
[----:B------:R-:W-:Y:S01]  /*0030*/  ULDC.64 UR6, c[0x0][0x208] ;  /* 0x0000820000067ab9 */ /* 0x000fe20000000a00 */
[----:B------:R-:W3:Y:S01]  /*0040*/  S2R R28, SR_CTAID.X ;  /* 0x00000000001c7919 */ /* 0x000ee20000002500 */
[----:B------:R-:W4:Y:S05]  /*0050*/  S2R R0, SR_CTAID.Y ;  /* 0x0000000000007919 */ /* 0x000f2a0000002600 */
[----:B------:R-:W5:Y:S01]  /*0060*/  LDC.64 R36, c[0x0][0x220] ;  /* 0x00008800ff247b82 */ /* 0x000f620000000a00 */
[----:B------:R-:W-:Y:S01]  /*0070*/  CS2R R14, SRZ ;  /* 0x00000000000e7805 */ /* 0x000fe2000001ff00 */
[----:B------:R-:W-:-:S06]  /*0080*/  IMAD.MOV.U32 R31, RZ, RZ, RZ ;  /* 0x000000ffff1f7224 */ /* 0x000fcc00078e00ff */
[----:B------:R-:W2:Y:S01]  /*0090*/  LDC.64 R12, c[0x0][0x210] ;  /* 0x00008400ff0c7b82 */ /* 0x000ea20000000a00 */
[----:B-1----:R-:W-:Y:S01]  /*00a0*/  SHF.R.U32.HI R2, RZ, 0x3, R29 ;  /* 0x00000003ff027819 */ /* 0x002fe2000001161d */
[----:B------:R-:W-:Y:S01]  /*00b0*/  IMAD.SHL.U32 R29, R29, 0x4, RZ ;  /* 0x000000041d1d7824 */ /* 0x000fe200078e00ff */
[----:B---3--:R-:W-:Y:S01]  /*00c0*/  SHF.R.S32.HI R3, RZ, 0x1a, R28 ;  /* 0x0000001aff037819 */ /* 0x008fe2000001141c */
[----:B------:R-:W-:Y:S01]  /*00d0*/  IMAD.SHL.U32 R28, R28, 0x20, RZ ;  /* 0x000000201c1c7824 */ /* 0x000fe200078e00ff */
[----:B------:R-:W-:Y:S01]  /*00e0*/  SGXT.U32 R2, R2, 0x4 ;  /* 0x000000040202781a */ /* 0x000fe20000000000 */
[----:B----4-:R-:W-:Y:S01]  /*00f0*/  IMAD.SHL.U32 R30, R0, 0x20, RZ ;  /* 0x00000020001e7824 */ /* 0x010fe200078e00ff */
[----:B------:R-:W-:Y:S02]  /*0100*/  SHF.R.S32.HI R0, RZ, 0x1a, R0 ;  /* 0x0000001aff007819 */ /* 0x000fe40000011400 */
[----:B------:R-:W-:Y:S02]  /*0110*/  SGXT R3, R3, 0x1 ;  /* 0x000000010303781a */ /* 0x000fe40000000200 */
[----:B------:R-:W-:-:S02]  /*0120*/  LOP3.LUT R18, R28, 0x1c, R29, 0xf8, !PT ;  /* 0x0000001c1c127812 */ /* 0x000fc400078ef81d */
[----:B------:R-:W-:Y:S02]  /*0130*/  SGXT R0, R0, 0x1 ;  /* 0x000000010000781a */ /* 0x000fe40000000200 */
[----:B------:R-:W-:Y:S02]  /*0140*/  LOP3.LUT R24, R30, R2, RZ, 0xfc, !PT ;  /* 0x000000021e187212 */ /* 0x000fe400078efcff */
[----:B------:R-:W-:Y:S02]  /*0150*/  LEA.HI R4, R3, R18, RZ, 0x3 ;  /* 0x0000001203047211 */ /* 0x000fe400078f18ff */
[----:B------:R-:W-:Y:S02]  /*0160*/  LOP3.LUT R5, R30, 0x10, R2, 0xfe, !PT ;  /* 0x000000101e057812 */ /* 0x000fe400078efe02 */
[----:B------:R-:W-:Y:S02]  /*0170*/  LEA.HI R3, R0, R24, RZ, 0x8 ;  /* 0x0000001800037211 */ /* 0x000fe400078f40ff */
[----:B------:R-:W-:-:S02]  /*0180*/  SHF.R.S32.HI R6, RZ, 0x3, R4 ;  /* 0x00000003ff067819 */ /* 0x000fc40000011404 */
[----:B------:R-:W-:Y:S02]  /*0190*/  LEA.HI R4, R0, R5, RZ, 0x8 ;  /* 0x0000000500047211 */ /* 0x000fe400078f40ff */
[----:B------:R-:W-:Y:S02]  /*01a0*/  SHF.R.S32.HI R3, RZ, 0x8, R3 ;  /* 0x00000008ff037819 */ /* 0x000fe40000011403 */
[----:B------:R-:W-:Y:S02]  /*01b0*/  SHF.R.S32.HI R4, RZ, 0x8, R4 ;  /* 0x00000008ff047819 */ /* 0x000fe40000011404 */
[----:B------:R-:W-:Y:S02]  /*01c0*/  ISETP.GE.AND P0, PT, R18, 0x100, PT ;  /* 0x000001001200780c */ /* 0x000fe40003f06270 */
[----:B------:R-:W-:Y:S02]  /*01d0*/  LEA R17, R3, R6, 0x5 ;  /* 0x0000000603117211 */ /* 0x000fe400078e28ff */
[----:B------:R-:W-:-:S02]  /*01e0*/  CS2R R32, SRZ ;  /* 0x0000000000207805 */ /* 0x000fc4000001ff00 */
[----:B------:R-:W-:Y:S01]  /*01f0*/  LEA R19, R4, R6, 0x5 ;  /* 0x0000000604137211 */ /* 0x000fe200078e28ff */
[----:B------:R-:W-:Y:S02]  /*0200*/  IMAD.MOV.U32 R16, RZ, RZ, RZ ;  /* 0x000000ffff107224 */ /* 0x000fe400078e00ff */
[----:B--2---:R-:W-:Y:S01]  /*0210*/  IMAD.WIDE R10, R17, 0x4, R8 ;  /* 0x00000004110a7825 */ /* 0x004fe200078e0208 */
[----:B------:R-:W-:-:S03]  /*0220*/  LEA R26, R5, R18, 0x8 ;  /* 0x00000012051a7211 */ /* 0x000fc600078e40ff */
[----:B------:R-:W-:Y:S02]  /*0230*/  IMAD.MOV.U32 R25, RZ, RZ, RZ ;  /* 0x000000ffff197224 */ /* 0x000fe400078e00ff */
[----:B------:R-:W-:Y:S01]  /*0240*/  IMAD.MOV.U32 R3, RZ, RZ, RZ ;  /* 0x000000ffff037224 */ /* 0x000fe200078e00ff */
[----:B------:R-:W2:Y:S01]  /*0250*/  @!P0 LDG.E.EL R14, desc[UR6][R10.64] ;  /* 0x000000060a0e8981 */ /* 0x000ea2000c2e1900 */
[----:B------:R-:W-:Y:S01]  /*0260*/  IMAD.WIDE R8, R19, 0x4, R8 ;  /* 0x0000000413087825 */ /* 0x000fe200078e0208 */
[----:B------:R-:W-:Y:S02]  /*0270*/  CS2R R4, SRZ ;  /* 0x0000000000047805 */ /* 0x000fe4000001ff00 */
[----:B------:R-:W-:Y:S01]  /*0280*/  CS2R R6, SRZ ;  /* 0x0000000000067805 */ /* 0x000fe2000001ff00 */
[----:B------:R-:W3:Y:S04]  /*0290*/  @!P0 LDG.E.EL R31, desc[UR6][R10.64] ;  /* 0x000000060a1f8981 */ /* 0x000ee8000c2e1900 */
[----:B------:R-:W4:Y:S04]  /*02a0*/  @!P0 LDG.E.EL R32, desc[UR6][R8.64] ;  /* 0x0000000608208981 */ /* 0x000f28000c2e1900 */
[----:B------:R-:W2:Y:S04]  /*02b0*/  @!P0 LDG.E.EL R16, desc[UR6][R8.64] ;  /* 0x0000000608108981 */ /* 0x000ea8000c2e1900 */
[----:B------:R-:W2:Y:S04]  /*02c0*/  @!P0 LDG.E.EL R25, desc[UR6][R8.64] ;  /* 0x0000000608198981 */ /* 0x000ea8000c2e1900 */
[----:B------:R5:W2:Y:S04]  /*02d0*/  @!P0 LDG.E.EL R33, desc[UR6][R8.64] ;  /* 0x0000000608218981 */ /* 0x000aa8000c2e1900 */
[----:B------:R-:W2:Y:S04]  /*02e0*/  @!P0 LDG.E.EL R3, desc[UR6][R10.64] ;  /* 0x000000060a038981 */ /* 0x000ea8000c2e1900 */
[----:B------:R1:W2:Y:S01]  /*02f0*/  @!P0 LDG.E.EL R15, desc[UR6][R10.64] ;  /* 0x000000060a0f8981 */ /* 0x0002a2000c2e1900 */
[----:B-----5:R-:W-:-:S04]  /*0300*/  IMAD.WIDE R8, R17, 0x4, R36 ;  /* 0x0000000411087825 */ /* 0x020fc800078e0224 */
[----:B------:R-:W-:Y:S02]  /*0310*/  IMAD.MOV.U32 R17, RZ, RZ, RZ ;  /* 0x000000ffff117224 */ /* 0x000fe400078e00ff */
[----:B------:R-:W-:-:S04]  /*0320*/  IMAD.WIDE R36, R19, 0x4, R36 ;  /* 0x0000000413247825 */ /* 0x000fc800078e0224 */
[----:B01----:R-:W-:Y:S01]  /*0330*/  IMAD.WIDE R10, R26, 0x4, R12 ;  /* 0x000000041a0a7825 */ /* 0x003fe200078e020c */
[----:B------:R-:W5:Y:S04]  /*0340*/  @!P0 LDG.E.EL R17, desc[UR6][R36.64] ;  /* 0x0000000624118981 */ /* 0x000f68000c2e1900 */
[----:B------:R0:W2:Y:S01]  /*0350*/  @!P0 LDG.E.EL.128 R4, desc[UR6][R10.64] ;  /* 0x000000060a048981 */ /* 0x0000a2000c2e1d00 */
[----:B------:R-:W-:Y:S02]  /*0360*/  CS2R R34, SRZ ;  /* 0x0000000000227805 */ /* 0x000fe4000001ff00 */
[----:B------:R-:W-:Y:S01]  /*0370*/  CS2R R22, SRZ ;  /* 0x0000000000167805 */ /* 0x000fe2000001ff00 */
[----:B------:R-:W-:Y:S02]  /*0380*/  IMAD.MOV.U32 R19, RZ, RZ, RZ ;  /* 0x000000ffff137224 */ /* 0x000fe400078e00ff */
[----:B------:R-:W-:Y:S01]  /*0390*/  IMAD R24, R24, 0x100, R18 ;  /* 0x0000010018187824 */ /* 0x000fe200078e0212 */
[----:B------:R-:W3:Y:S03]  /*03a0*/  @!P0 LDG.E.EL R34, desc[UR6][R8.64] ;  /* 0x0000000608228981 */ /* 0x000ee6000c2e1900 */
[----:B------:R-:W-:Y:S01]  /*03b0*/  IMAD.WIDE R12, R24, 0x4, R12 ;  /* 0x00000004180c7825 */ /* 0x000fe200078e020c */
[----:B0-----:R-:W-:Y:S01]  /*03c0*/  CS2R R10, SRZ ;  /* 0x00000000000a7805 */ /* 0x001fe2000001ff00 */
[----:B------:R-:W3:Y:S04]  /*03d0*/  @!P0 LDG.E.EL R35, desc[UR6][R8.64] ;  /* 0x0000000608238981 */ /* 0x000ee8000c2e1900 */
[----:B------:R-:W3:Y:S04]  /*03e0*/  @!P0 LDG.E.EL R23, desc[UR6][R8.64] ;  /* 0x0000000608178981 */ /* 0x000ee8000c2e1900 */
[----:B------:R0:W3:Y:S01]  /*03f0*/  @!P0 LDG.E.EL R19, desc[UR6][R8.64] ;  /* 0x0000000608138981 */ /* 0x0000e2000c2e1900 */
[----:B------:R-:W-:Y:S01]  /*0400*/  IMAD.MOV.U32 R27, RZ, RZ, RZ ;  /* 0x000000ffff1b7224 */ /* 0x000fe200078e00ff */
[----:B------:R-:W-:Y:S01]  /*0410*/  MOV R20, 0x3a000000 ;  /* 0x3a00000000147802 */ /* 0x000fe20000000f00 */
[----:B------:R-:W-:Y:S01]  /*0420*/  HFMA2.MMA R21, -RZ, RZ, 0, 0 ;  /* 0x00000000ff157435 */ /* 0x000fe200000001ff */
[----:B------:R-:W3:Y:S04]  /*0430*/  @!P0 LDG.E.EL R22, desc[UR6][R36.64] ;  /* 0x0000000624168981 */ /* 0x000ee8000c2e1900 */
[----:B------:R-:W3:Y:S01]  /*0440*/  @!P0 LDG.E.EL R27, desc[UR6][R36.64] ;  /* 0x00000006241b8981 */ /* 0x000ee2000c2e1900 */
[----:B0-----:R-:W-:-:S04]  /*0450*/  CS2R R8, SRZ ;  /* 0x0000000000087805 */ /* 0x001fc8000001ff00 */
[----:B------:R-:W3:Y:S04]  /*0460*/  @!P0 LDG.E.EL R21, desc[UR6][R36.64] ;  /* 0x0000000624158981 */ /* 0x000ee8000c2e1900 */
[----:B------:R2:W3:Y:S02]  /*0470*/  @!P0 LDG.E.EL.128 R8, desc[UR6][R12.64] ;  /* 0x000000060c088981 */ /* 0x0004e4000c2e1d00 */
[----:B--2---:R-:W-:Y:S01]  /*0480*/  FADD R13, -R16, R5 ;  /* 0x00000005100d7221 */ /* 0x004fe20000000100 */
[----:B-----5:R-:W-:Y:S02]  /*0490*/  FFMA R5, R17, R20, 9.9999997473787516356e-06 ;  /* 0x3727c5ac11057423 */ /* 0x020fe40000000014 */
[----:B------:R-:W0:Y:S02]  /*04a0*/  LDC.64 R16, c[0x0][0x228] ;  /* 0x00008a00ff107b82 */ /* 0x000e240000000a00 */
[----:B------:R1:W2:Y:S02]  /*04b0*/  MUFU.RSQ R36, R5 ;  /* 0x0000000500247308 */ /* 0x0002a40000001400 */
[----:B-1----:R-:W-:Y:S01]  /*04c0*/  FADD R5, -R33, R7 ;  /* 0x0000000721057221 */ /* 0x002fe20000000100 */
[----:B--2---:R-:W-:Y:S01]  /*04d0*/  FMUL R33, R36, R13 ;  /* 0x0000000d24217220 */ /* 0x004fe20000400000 */
[----:B------:R-:W-:Y:S01]  /*04e0*/  CS2R R12, SRZ ;  /* 0x00000000000c7805 */ /* 0x000fe2000001ff00 */
[----:B0-----:R-:W-:-:S04]  /*04f0*/  IMAD.WIDE R16, R18, 0x4, R16 ;  /* 0x0000000412107825 */ /* 0x001fc800078e0210 */
[----:B---3--:R-:W-:Y:S01]  /*0500*/  FADD R7, -R15, R11 ;  /* 0x0000000b0f077221 */ /* 0x008fe20000000100 */
[----:B------:R-:W-:Y:S01]  /*0510*/  FADD R9, -R14, R9 ;  /* 0x000000090e097221 */ /* 0x000fe20000000100 */
[----:B------:R-:W-:Y:S01]  /*0520*/  CS2R R14, SRZ ;  /* 0x00000000000e7805 */ /* 0x000fe2000001ff00 */
[----:B------:R-:W-:-:S05]  /*0530*/  FFMA R27, R27, R20, 9.9999997473787516356e-06 ;  /* 0x3727c5ac1b1b7423 */ /* 0x000fca0000000014 */
[----:B------:R0:W2:Y:S01]  /*0540*/  @!P0 LDG.E.EL.128 R12, desc[UR6][R16.64] ;  /* 0x00000006100c8981 */ /* 0x0000a2000c2e1d00 */
[-C--:B------:R-:W-:Y:S01]  /*0550*/  FFMA R35, R35, R20.reuse, 9.9999997473787516356e-06 ;  /* 0x3727c5ac23237423 */ /* 0x080fe20000000014 */
[----:B------:R-:W1:Y:S01]  /*0560*/  MUFU.RSQ R27, R27 ;  /* 0x0000001b001b7308 */ /* 0x000e620000001400 */
[----:B0-----:R-:W0:Y:S07]  /*0570*/  LDC.64 R16, c[0x0][0x230] ;  /* 0x00008c00ff107b82 */ /* 0x001e2e0000000a00 */
[----:B------:R-:W3:Y:S01]  /*0580*/  MUFU.RSQ R36, R35 ;  /* 0x0000002300247308 */ /* 0x000ee20000001400 */
[----:B------:R-:W-:Y:S01]  /*0590*/  FFMA R11, R19, R20, 9.9999997473787516356e-06 ;  /* 0x3727c5ac130b7423 */ /* 0x000fe20000000014 */
[----:B------:R-:W-:-:S02]  /*05a0*/  IMAD.MOV.U32 R19, RZ, RZ, RZ ;  /* 0x000000ffff137224 */ /* 0x000fc400078e00ff */
[----:B-1----:R-:W-:Y:S01]  /*05b0*/  FMUL R5, R27, R5 ;  /* 0x000000051b057220 */ /* 0x002fe20000400000 */
[----:B---3--:R-:W-:Y:S01]  /*05c0*/  FMUL R27, R36, R9 ;  /* 0x00000009241b7220 */ /* 0x008fe20000400000 */
[----:B0-----:R-:W-:Y:S01]  /*05d0*/  IMAD.WIDE R36, R18, 0x4, R16 ;  /* 0x0000000412247825 */ /* 0x001fe200078e0210 */
[----:B------:R-:W-:-:S03]  /*05e0*/  CS2R R16, SRZ ;  /* 0x0000000000107805 */ /* 0x000fc6000001ff00 */
[----:B------:R-:W-:-:S06]  /*05f0*/  IMAD.MOV.U32 R18, RZ, RZ, RZ ;  /* 0x000000ffff127224 */ /* 0x000fcc00078e00ff */
[----:B------:R0:W2:Y:S01]  /*0600*/  @!P0 LDG.E.EL.128 R16, desc[UR6][R36.64] ;  /* 0x0000000624108981 */ /* 0x0000a2000c2e1d00 */
[----:B------:R-:W1:Y:S01]  /*0610*/  MUFU.RSQ R11, R11 ;  /* 0x0000000b000b7308 */ /* 0x000e620000001400 */
[----:B0-----:R-:W0:Y:S01]  /*0620*/  LDC.64 R36, c[0x0][0x238] ;  /* 0x00008e00ff247b82 */ /* 0x001e220000000a00 */
[-C--:B------:R-:W-:Y:S01]  /*0630*/  FFMA R9, R23, R20.reuse, 9.9999997473787516356e-06 ;  /* 0x3727c5ac17097423 */ /* 0x080fe20000000014 */
[----:B-1----:R-:W-:Y:S01]  /*0640*/  FMUL R7, R11, R7 ;  /* 0x000000070b077220 */ /* 0x002fe20000400000 */
[-C--:B------:R-:W-:Y:S01]  /*0650*/  FFMA R11, R22, R20.reuse, 9.9999997473787516356e-06 ;  /* 0x3727c5ac160b7423 */ /* 0x080fe20000000014 */
[----:B------:R-:W-:Y:S01]  /*0660*/  CS2R R22, SRZ ;  /* 0x0000000000167805 */ /* 0x000fe2000001ff00 */
[----:B------:R-:W-:Y:S01]  /*0670*/  FADD R6, -R25, R6 ;  /* 0x0000000619067221 */ /* 0x000fe20000000100 */
[----:B------:R-:W-:Y:S02]  /*0680*/  MOV R25, RZ ;  /* 0x000000ff00197202 */ /* 0x000fe40000000f00 */
[----:B------:R-:W1:Y:S01]  /*0690*/  S2UR UR5, SR_CgaCtaId ;  /* 0x00000000000579c3 */ /* 0x000e620000008800 */
[-CC-:B--2---:R-:W-:Y:S01]  /*06a0*/  FFMA R5, R5, R15.reuse, R19.reuse ;  /* 0x0000000f05057223 */ /* 0x184fe20000000013 */
[----:B------:R-:W-:Y:S01]  /*06b0*/  FFMA R15, R7, R15, R19 ;  /* 0x0000000f070f7223 */ /* 0x000fe20000000013 */
[-C--:B------:R-:W-:Y:S01]  /*06c0*/  FFMA R7, R34, R20.reuse, 9.9999997473787516356e-06 ;  /* 0x3727c5ac22077423 */ /* 0x080fe20000000014 */
[----:B------:R-:W-:Y:S01]  /*06d0*/  FFMA R19, R21, R20, 9.9999997473787516356e-06 ;  /* 0x3727c5ac15137423 */ /* 0x000fe20000000014 */
[----:B------:R-:W-:Y:S01]  /*06e0*/  HFMA2.MMA R20, -RZ, RZ, 0, 0 ;  /* 0x00000000ff147435 */ /* 0x000fe200000001ff */
[----:B------:R-:W-:-:S02]  /*06f0*/  IMAD.MOV.U32 R21, RZ, RZ, RZ ;  /* 0x000000ffff157224 */ /* 0x000fc400078e00ff */
[----:B0-----:R-:W-:-:S04]  /*0700*/  IMAD.WIDE R34, R24, 0x4, R36 ;  /* 0x0000000418227825 */ /* 0x001fc800078e0224 */
[-CC-:B------:R-:W-:Y:S01]  /*0710*/  FFMA R33, R33, R13.reuse, R17.reuse ;  /* 0x0000000d21217223 */ /* 0x180fe20000000011 */
[----:B------:R-:W-:Y:S01]  /*0720*/  FFMA R13, R27, R13, R17 ;  /* 0x0000000d1b0d7223 */ /* 0x000fe20000000011 */
[----:B------:R-:W-:Y:S01]  /*0730*/  IMAD.WIDE R36, R26, 0x4, R36 ;  /* 0x000000041a247825 */ /* 0x000fe200078e0224 */
[----:B------:R0:W2:Y:S03]  /*0740*/  @!P0 LDG.E.EL.128 R20, desc[UR6][R34.64] ;  /* 0x0000000622148981 */ /* 0x0000a6000c2e1d00 */
[----:B------:R-:W-:Y:S02]  /*0750*/  IMAD.MOV.U32 R24, RZ, RZ, RZ ;  /* 0x000000ffff187224 */ /* 0x000fe400078e00ff */
[----:B------:R-:W-:Y:S02]  /*0760*/  IMAD.MOV.U32 R26, RZ, RZ, RZ ;  /* 0x000000ffff1a7224 */ /* 0x000fe400078e00ff */
[----:B------:R-:W-:-:S06]  /*0770*/  IMAD.MOV.U32 R27, RZ, RZ, RZ ;  /* 0x000000ffff1b7224 */ /* 0x000fcc00078e00ff */
[----:B------:R3:W5:Y:S01]  /*0780*/  @!P0 LDG.E.EL.128 R24, desc[UR6][R36.64] ;  /* 0x0000000624188981 */ /* 0x000762000c2e1d00 */
[----:B------:R-:W0:Y:S01]  /*0790*/  S2R R17, SR_TID.X ;  /* 0x0000000000117919 */ /* 0x000e220000002100 */
[----:B------:R-:W3:Y:S01]  /*07a0*/  MUFU.RSQ R7, R7 ;  /* 0x0000000700077308 */ /* 0x000ee20000001400 */
[----:B------:R-:W-:Y:S01]  /*07b0*/  FADD R8, -R3, R8 ;  /* 0x0000000803087221 */ /* 0x000fe20000000100 */
[----:B------:R-:W-:Y:S01]  /*07c0*/  UMOV UR4, 0x400 ;  /* 0x0000040000047882 */ /* 0x000fe20000000000 */
[----:B----4-:R-:W-:Y:S01]  /*07d0*/  FADD R4, -R32, R4 ;  /* 0x0000000420047221 */ /* 0x010fe20000000100 */
[----:B-1----:R-:W-:Y:S01]  /*07e0*/  UPRMT UR4, UR5, 0x654, UR4 ;  /* 0x0000065405047896 */ /* 0x002fe20008000004 */
[----:B------:R-:W-:-:S03]  /*07f0*/  FADD R32, -R31, R10 ;  /* 0x0000000a1f207221 */ /* 0x000fc60000000100 */
[----:B------:R-:W1:Y:S08]  /*0800*/  MUFU.RSQ R19, R19 ;  /* 0x0000001300137308 */ /* 0x000e700000001400 */
[----:B------:R-:W4:Y:S01]  /*0810*/  MUFU.RSQ R9, R9 ;  /* 0x0000000900097308 */ /* 0x000f220000001400 */
[----:B---3--:R-:W-:Y:S01]  /*0820*/  FMUL R31, R7, R8 ;  /* 0x00000008071f7220 */ /* 0x008fe20000400000 */
[----:B0-----:R-:W-:-:S04]  /*0830*/  SHF.L.U32 R3, R17, 0x7, RZ ;  /* 0x0000000711037819 */ /* 0x001fc800000006ff */
[----:B------:R-:W-:Y:S02]  /*0840*/  LOP3.LUT R3, R3, 0x380, RZ, 0xc0, !PT ;  /* 0x0000038003037812 */ /* 0x000fe400078ec0ff */
[----:B------:R-:W0:Y:S02]  /*0850*/  MUFU.RSQ R7, R11 ;  /* 0x0000000b00077308 */ /* 0x000e240000001400 */
[C---:B------:R-:W-:Y:S02]  /*0860*/  LOP3.LUT R8, R3.reuse, 0x20, RZ, 0xfc, !PT ;  /* 0x0000002003087812 */ /* 0x040fe400078efcff */
[C---:B------:R-:W-:Y:S02]  /*0870*/  LOP3.LUT R34, R3.reuse, R2, RZ, 0xfc, !PT ;  /* 0x0000000203227212 */ /* 0x040fe400078efcff */
[C---:B------:R-:W-:Y:S02]  /*0880*/  LOP3.LUT R10, R3.reuse, 0x40, RZ, 0xfc, !PT ;  /* 0x00000040030a7812 */ /* 0x040fe400078efcff */
[----:B------:R-:W-:-:S02]  /*0890*/  LOP3.LUT R36, R3, 0x60, RZ, 0xfc, !PT ;  /* 0x0000006003247812 */ /* 0x000fc400078efcff */
[----:B------:R-:W-:Y:S02]  /*08a0*/  LEA.HI R3, R3, UR4, RZ, 0x1f ;  /* 0x0000000403037c11 */ /* 0x000fe4000f8ff8ff */
[----:B------:R-:W-:-:S03]  /*08b0*/  LEA.HI R35, R8, UR4, RZ, 0x1f ;  /* 0x0000000408237c11 */ /* 0x000fc6000f8ff8ff */
[C---:B------:R-:W-:Y:S02]  /*08c0*/  IMAD R8, R34.reuse, 0x4, R3 ;  /* 0x0000000422087824 */ /* 0x040fe400078e0203 */
[----:B------:R-:W-:Y:S02]  /*08d0*/  IMAD R3, R34, 0x4, R35 ;  /* 0x0000000422037824 */ /* 0x000fe400078e0223 */
[----:B-1----:R-:W-:Y:S01]  /*08e0*/  FMUL R35, R19, R6 ;  /* 0x0000000613237220 */ /* 0x002fe20000400000 */
[----:B----4-:R-:W-:Y:S01]  /*08f0*/  FMUL R19, R9, R32 ;  /* 0x0000002009137220 */ /* 0x010fe20000400000 */
[----:B------:R-:W-:Y:S01]  /*0900*/  FFMA R31, R31, R12, R16 ;  /* 0x0000000c1f1f7223 */ /* 0x000fe20000000010 */
[----:B0-----:R-:W-:Y:S02]  /*0910*/  FMUL R9, R7, R4 ;  /* 0x0000000407097220 */ /* 0x001fe40000400000 */
[----:B------:R-:W-:Y:S01]  /*0920*/  FFMA R19, R19, R14, R18 ;  /* 0x0000000e13137223 */ /* 0x000fe20000000012 */
[----:B------:R-:W-:Y:S01]  /*0930*/  LEA.HI R37, R10, UR4, RZ, 0x1f ;  /* 0x000000040a257c11 */ /* 0x000fe2000f8ff8ff */
[----:B------:R-:W-:Y:S01]  /*0940*/  FFMA R9, R9, R12, R16 ;  /* 0x0000000c09097223 */ /* 0x000fe20000000010 */
[----:B------:R-:W-:Y:S01]  /*0950*/  LEA.HI R36, R36, UR4, RZ, 0x1f ;  /* 0x0000000424247c11 */ /* 0x000fe2000f8ff8ff */
[----:B------:R-:W-:Y:S01]  /*0960*/  FFMA R7, R35, R14, R18 ;  /* 0x0000000e23077223 */ /* 0x000fe20000000012 */
[----:B------:R-:W-:Y:S01]  /*0970*/  IMAD.SHL.U32 R17, R17, 0x2, RZ ;  /* 0x0000000211117824 */ /* 0x000fe200078e00ff */
[----:B------:R-:W-:-:S02]  /*0980*/  LEA R10, R34, R37, 0x2 ;  /* 0x00000025220a7211 */ /* 0x000fc400078e10ff */
[----:B------:R-:W-:Y:S02]  /*0990*/  IMAD R11, R34, 0x4, R36 ;  /* 0x00000004220b7824 */ /* 0x000fe400078e0224 */
[----:B------:R-:W-:Y:S02]  /*09a0*/  LOP3.LUT R17, R17, 0xf0, RZ, 0xc0, !PT ;  /* 0x000000f011117812 */ /* 0x000fe400078ec0ff */
[C---:B--2---:R-:W-:Y:S01]  /*09b0*/  FSETP.GEU.AND P3, PT, R31.reuse, -R20, PT ;  /* 0x800000141f00720b */ /* 0x044fe20003f6e000 */
[----:B------:R-:W-:Y:S01]  /*09c0*/  FADD R20, R31, R20 ;  /* 0x000000141f147221 */ /* 0x000fe20000000000 */
[C---:B------:R-:W-:Y:S01]  /*09d0*/  FSETP.GEU.AND P2, PT, R13.reuse, -R21, PT ;  /* 0x800000150d00720b */ /* 0x040fe20003f4e000 */
[----:B------:R-:W-:Y:S01]  /*09e0*/  FADD R13, R13, R21 ;  /* 0x000000150d0d7221 */ /* 0x000fe20000000000 */
[C---:B------:R-:W-:Y:S01]  /*09f0*/  FSETP.GEU.AND P1, PT, R19.reuse, -R22, PT ;  /* 0x800000161300720b */ /* 0x040fe20003f2e000 */
[----:B------:R-:W-:Y:S01]  /*0a00*/  FADD R19, R19, R22 ;  /* 0x0000001613137221 */ /* 0x000fe20000000000 */
[C---:B------:R-:W-:Y:S01]  /*0a10*/  FADD R4, R15.reuse, R23 ;  /* 0x000000170f047221 */ /* 0x040fe20000000000 */
[----:B------:R-:W-:-:S02]  /*0a20*/  FSETP.GEU.AND P0, PT, R15, -R23, PT ;  /* 0x800000170f00720b */ /* 0x000fc40003f0e000 */
[----:B------:R-:W-:Y:S02]  /*0a30*/  FSEL R15, R20, RZ, P3 ;  /* 0x000000ff140f7208 */ /* 0x000fe40001800000 */
[----:B------:R-:W-:Y:S02]  /*0a40*/  FSEL R6, R13, RZ, P2 ;  /* 0x000000ff0d067208 */ /* 0x000fe40001000000 */
[----:B------:R-:W-:Y:S02]  /*0a50*/  FSEL R19, R19, RZ, P1 ;  /* 0x000000ff13137208 */ /* 0x000fe40000800000 */
[C---:B-----5:R-:W-:Y:S01]  /*0a60*/  FSETP.GEU.AND P3, PT, R9.reuse, -R24, PT ;  /* 0x800000180900720b */ /* 0x060fe20003f6e000 */
[----:B------:R-:W-:Y:S01]  /*0a70*/  FADD R24, R9, R24 ;  /* 0x0000001809187221 */ /* 0x000fe20000000000 */
[----:B------:R-:W-:Y:S01]  /*0a80*/  FSEL R4, R4, RZ, P0 ;  /* 0x000000ff04047208 */ /* 0x000fe20000000000 */
[----:B------:R0:W-:Y:S01]  /*0a90*/  STS [R8], R15 ;  /* 0x0000000f08007388 */ /* 0x0001e20000000800 */
[C---:B------:R-:W-:Y:S01]  /*0aa0*/  FSETP.GEU.AND P2, PT, R33.reuse, -R25, PT ;  /* 0x800000192100720b */ /* 0x040fe20003f4e000 */
[----:B------:R-:W-:Y:S01]  /*0ab0*/  FADD R25, R33, R25 ;  /* 0x0000001921197221 */ /* 0x000fe20000000000 */
[C---:B------:R-:W-:Y:S01]  /*0ac0*/  FSETP.GEU.AND P1, PT, R7.reuse, -R26, PT ;  /* 0x8000001a0700720b */ /* 0x040fe20003f2e000 */
[----:B------:R-:W-:Y:S01]  /*0ad0*/  FADD R7, R7, R26 ;  /* 0x0000001a07077221 */ /* 0x000fe20000000000 */
[C---:B------:R-:W-:Y:S01]  /*0ae0*/  FSETP.GEU.AND P0, PT, R5.reuse, -R27, PT ;  /* 0x8000001b0500720b */ /* 0x040fe20003f0e000 */
[----:B------:R-:W-:Y:S01]  /*0af0*/  STS [R3+0x80], R6 ;  /* 0x0000800603007388 */ /* 0x000fe20000000800 */
[----:B------:R-:W-:Y:S01]  /*0b00*/  FADD R5, R5, R27 ;  /* 0x0000001b05057221 */ /* 0x000fe20000000000 */
[----:B------:R-:W-:Y:S01]  /*0b10*/  FSEL R14, R25, RZ, P2 ;  /* 0x000000ff190e7208 */ /* 0x000fe20001000000 */
[----:B------:R-:W1:Y:S01]  /*0b20*/  LDC.64 R12, c[0x0][0x240] ;  /* 0x00009000ff0c7b82 */ /* 0x000e620000000a00 */
[----:B------:R-:W-:Y:S01]  /*0b30*/  STS [R10+0x100], R19 ;  /* 0x000100130a007388 */ /* 0x000fe20000000800 */
[----:B0-----:R-:W-:-:S03]  /*0b40*/  FSEL R15, R24, RZ, P3 ;  /* 0x000000ff180f7208 */ /* 0x001fc60001800000 */
[----:B------:R0:W-:Y:S01]  /*0b50*/  STS [R11+0x180], R4 ;  /* 0x000180040b007388 */ /* 0x0001e20000000800 */
[----:B------:R-:W-:-:S03]  /*0b60*/  FSEL R16, R5, RZ, P0 ;  /* 0x000000ff05107208 */ /* 0x000fc60000000000 */
[----:B------:R-:W-:Y:S01]  /*0b70*/  STS [R8+0x40], R15 ;  /* 0x0000400f08007388 */ /* 0x000fe20000000800 */
[----:B0-----:R-:W-:Y:S02]  /*0b80*/  IADD3 R4, R17, UR4, RZ ;  /* 0x0000000411047c10 */ /* 0x001fe4000fffe0ff */
[----:B------:R-:W-:Y:S01]  /*0b90*/  FSEL R17, R7, RZ, P1 ;  /* 0x000000ff07117208 */ /* 0x000fe20000800000 */
[----:B------:R0:W-:Y:S04]  /*0ba0*/  STS [R3+0xc0], R14 ;  /* 0x0000c00e03007388 */ /* 0x0001e80000000800 */
[----:B------:R-:W-:Y:S04]  /*0bb0*/  STS [R10+0x140], R17 ;  /* 0x000140110a007388 */ /* 0x000fe80000000800 */
[----:B------:R-:W-:Y:S01]  /*0bc0*/  STS [R11+0x1c0], R16 ;  /* 0x0001c0100b007388 */ /* 0x000fe20000000800 */
[----:B------:R-:W-:-:S05]  /*0bd0*/  LOP3.LUT R9, R29, 0x1fc, RZ, 0xc0, !PT ;  /* 0x000001fc1d097812 */ /* 0x000fca00078ec0ff */
[----:B------:R-:W-:Y:S01]  /*0be0*/  IMAD R4, R9, 0x4, R4 ;  /* 0x0000000409047824 */ /* 0x000fe200078e0204 */
[----:B------:R-:W-:Y:S01]  /*0bf0*/  BAR.SYNC.DEFER_BLOCKING 0x0 ;  /* 0x0000000000007b1d */ /* 0x000fe20000010000 */
[----:B------:R-:W-:-:S04]  /*0c00*/  LOP3.LUT R29, R30, 0x1c, R29, 0xf8, !PT ;  /* 0x0000001c1e1d7812 */ /* 0x000fc800078ef81d */
[----:B------:R-:W-:Y:S01]  /*0c10*/  LEA.HI R0, R0, R29, RZ, 0x8 ;  /* 0x0000001d00007211 */ /* 0x000fe200078f40ff */
[----:B------:R-:W2:Y:S04]  /*0c20*/  LDS.128 R4, [R4] ;  /* 0x0000000004047984 */ /* 0x000ea80000000c00 */
[C---:B------:R-:W-:Y:S01]  /*0c30*/  IMAD.SHL.U32 R18, R0.reuse, 0x100, RZ ;  /* 0x0000010000127824 */ /* 0x040fe200078e00ff */
[----:B------:R-:W-:Y:S02]  /*0c40*/  LOP3.LUT R0, R0, 0xffffff00, RZ, 0xc0, !PT ;  /* 0xffffff0000007812 */ /* 0x000fe400078ec0ff */
[----:B0-----:R-:W-:Y:S02]  /*0c50*/  LOP3.LUT R3, R28, R2, RZ, 0xfc, !PT ;  /* 0x000000021c037212 */ /* 0x001fe400078efcff */
[----:B------:R-:W-:-:S02]  /*0c60*/  LOP3.LUT R18, R18, 0xffff0000, RZ, 0xc0, !PT ;  /* 0xffff000012127812 */ /* 0x000fc400078ec0ff */
[----:B------:R-:W-:Y:S02]  /*0c70*/  LOP3.LUT R28, R28, 0x10, R2, 0xfe, !PT ;  /* 0x000000101c1c7812 */ /* 0x000fe400078efe02 */
[----:B------:R-:W-:Y:S02]  /*0c80*/  LOP3.LUT R8, R9, 0x200, RZ, 0xfc, !PT ;  /* 0x0000020009087812 */ /* 0x000fe400078efcff */
[----:B------:R-:W-:Y:S02]  /*0c90*/  IADD3 R0, R18, R29, -R0 ;  /* 0x0000001d12007210 */ /* 0x000fe40007ffe800 */
[----:B------:R-:W-:Y:S02]  /*0ca0*/  ISETP.GE.AND P0, PT, R3, 0x100, PT ;  /* 0x000001000300780c */ /* 0x000fe40003f06270 */
[----:B------:R-:W-:Y:S02]  /*0cb0*/  ISETP.GE.AND P1, PT, R28, 0x100, PT ;  /* 0x000001001c00780c */ /* 0x000fe40003f26270 */
[----:B------:R-:W-:-:S02]  /*0cc0*/  SHF.R.U32.HI R8, RZ, 0x1, R8 ;  /* 0x00000001ff087819 */ /* 0x000fc40000011608 */
[----:B------:R-:W-:Y:S02]  /*0cd0*/  LEA R3, R3, R0, 0x8 ;  /* 0x0000000003037211 */ /* 0x000fe400078e40ff */
[----:B------:R-:W-:-:S03]  /*0ce0*/  LOP3.LUT R8, R8, 0x1f0, RZ, 0xc0, !PT ;  /* 0x000001f008087812 */ /* 0x000fc600078ec0ff */
[----:B-1----:R-:W-:-:S04]  /*0cf0*/  IMAD.WIDE R2, R3, 0x4, R12 ;  /* 0x0000000403027825 */ /* 0x002fc800078e020c */
[----:B------:R-:W-:-:S04]  /*0d00*/  VIADD R8, R8, UR4 ;  /* 0x0000000408087c36 */ /* 0x000fc80008000000 */
[----:B------:R-:W-:Y:S01]  /*0d10*/  IMAD R8, R9, 0x4, R8 ;  /* 0x0000000409087824 */ /* 0x000fe200078e0208 */
[----:B--2---:R0:W-:Y:S02]  /*0d20*/  @!P0 STG.E.128 desc[UR6][R2.64], R4 ;  /* 0x0000000402008986 */ /* 0x0041e4000c101d06 */
[----:B0-----:R-:W-:Y:S05]  /*0d30*/  @P1 EXIT ;  /* 0x000000000000194d */ /* 0x001fea0003800000 */
[----:B------:R-:W1:Y:S01]  /*0d40*/  LDS.128 R8, [R8+0x800] ;  /* 0x0008000008087984 */ /* 0x000e620000000c00 */
[----:B0-----:R-:W-:-:S05]  /*0d50*/  LEA R3, R28, R0, 0x8 ;  /* 0x000000001c037211 */ /* 0x001fca00078e40ff */
[----:B------:R-:W-:-:S05]  /*0d60*/  IMAD.WIDE R12, R3, 0x4, R12 ;  /* 0x00000004030c7825 */ /* 0x000fca00078e020c */
[----:B-1----:R-:W-:Y:S01]  /*0d70*/  STG.E.128 desc[UR6][R12.64], R8 ;  /* 0x000000080c007986 */ /* 0x002fe2000c101d06 */
[----:B------:R-:W-:Y:S05]  /*0d80*/  EXIT ;  /* 0x000000000000794d */ /* 0x000fea0003800000 */
.L_x_0:
[----:B------:R-:W-:-:S00]  /*0d90*/  BRA `(.L_x_0) ;  /* 0xfffffffc00fc7947 */ /* 0x000fc0000383ffff */
[----:B------:R-:W-:-:S00]  /*0da0*/  NOP ;  /* 0x0000000000007918 */ /* 0x000fc00000000000 */
        /* <DEDUP_REMOVED lines=13> */
.L_x_1:


//--------------------- .nv.global.init           --------------------------
	.section	.nv.global.init,"aw",@progbits
.nv.global.init:
	.type		_$_str,@object
	.size		_$_str,(.L_0 - _$_str)
_$_str:
        /*0000*/ 	.byte	0x5f, 0x5f, 0x43, 0x55, 0x44, 0x41, 0x5f, 0x46, 0x54, 0x5a, 0x00
.L_0:


//--------------------- .nv.shared.triton_poi_fused_add_native_group_norm_relu_14 --------------------------
	.section	.nv.shared.triton_poi_fused_add_native_group_norm_relu_14,"aw",@nobits
	.sectionflags	@""
	.align	16
	.zero		1024


//--------------------- .nv.constant0.triton_poi_fused_add_native_group_norm_relu_14 --------------------------
	.section	.nv.constant0.triton_poi_fused_add_native_group_norm_relu_14,"a",@progbits
	.sectionflags	@""
	.align	4
.nv.constant0.triton_poi_fused_add_native_group_norm_relu_14:
	.zero		592
